//
// Generated by NVIDIA NVVM Compiler
//
// Compiler Build ID: CL-36424714
// Cuda compilation tools, release 13.0, V13.0.88
// Based on NVVM 20.0.0
//

.version 9.0
.target sm_100
.address_size 64

	// .globl	_Z9kernelAddPdS_S_y

.visible .entry _Z9kernelAddPdS_S_y(
	.param .u64 .ptr .align 1 _Z9kernelAddPdS_S_y_param_0,
	.param .u64 .ptr .align 1 _Z9kernelAddPdS_S_y_param_1,
	.param .u64 .ptr .align 1 _Z9kernelAddPdS_S_y_param_2,
	.param .u64 _Z9kernelAddPdS_S_y_param_3
)
{
	.reg .pred 	%p<3>;
	.reg .b32 	%r<7>;
	.reg .b64 	%rd<17>;
	.reg .b64 	%fd<4>;

	ld.param.u64 	%rd8, [_Z9kernelAddPdS_S_y_param_0];
	ld.param.u64 	%rd9, [_Z9kernelAddPdS_S_y_param_1];
	ld.param.u64 	%rd10, [_Z9kernelAddPdS_S_y_param_2];
	ld.param.u64 	%rd11, [_Z9kernelAddPdS_S_y_param_3];
	mov.u32 	%r2, %ntid.x;
	mov.u32 	%r3, %ctaid.x;
	mov.u32 	%r4, %tid.x;
	mad.lo.s32 	%r5, %r2, %r3, %r4;
	cvt.u64.u32 	%rd16, %r5;
	mov.u32 	%r6, %nctaid.x;
	mul.lo.s32 	%r1, %r6, %r2;
	setp.le.u64 	%p1, %rd11, %rd16;
	@%p1 bra 	$L__BB0_3;
	cvt.u64.u32 	%rd2, %r1;
	cvta.to.global.u64 	%rd3, %rd8;
	cvta.to.global.u64 	%rd4, %rd9;
	cvta.to.global.u64 	%rd5, %rd10;
$L__BB0_2:
	shl.b64 	%rd12, %rd16, 3;
	add.s64 	%rd13, %rd3, %rd12;
	ld.global.f64 	%fd1, [%rd13];
	add.s64 	%rd14, %rd4, %rd12;
	ld.global.f64 	%fd2, [%rd14];
	add.f64 	%fd3, %fd1, %fd2;
	add.s64 	%rd15, %rd5, %rd12;
	st.global.f64 	[%rd15], %fd3;
	add.s64 	%rd16, %rd16, %rd2;
	setp.lt.u64 	%p2, %rd16, %rd11;
	@%p2 bra 	$L__BB0_2;
$L__BB0_3:
	ret;

}


// ===== COMPILED SASS (sm_100) =====

	.target	sm_100

	.elftype	@"ET_EXEC"


//--------------------- .note.nv.tkinfo           --------------------------
	.section	.note.nv.tkinfo,"",@"SHT_NOTE"
	.sectionflags	@"SHF_NOTE_NV_TKINFO"
	.tkinfo
        /*0018*/ 	.word	0x00000002
        /*0030*/ 	.string	""
        /*0030*/ 	.string	"ptxas"
        /*0030*/ 	.string	"Cuda compilation tools, release 13.0, V13.0.88"
        /*0030*/ 	.string	"Build cuda_13.0.r13.0/compiler.36424714_0"
        /*0030*/ 	.string	"-arch sm_100 -m 64 "



//--------------------- .note.nv.cuinfo           --------------------------
	.section	.note.nv.cuinfo,"",@"SHT_NOTE"
	.sectionflags	@"SHF_NOTE_NV_CUINFO"
        /*0018*/ 	.short	0x0002
        /*001a*/ 	.short	0x0064
        /*001c*/ 	.short	0x0082
	.zero		2


//--------------------- .nv.info                  --------------------------
	.section	.nv.info,"",@"SHT_CUDA_INFO"
	.align	4


	//----- nvinfo : EIATTR_REGCOUNT
	.align		4
        /*0000*/ 	.byte	0x04, 0x2f
        /*0002*/ 	.short	(.L_1 - .L_0)
	.align		4
.L_0:
        /*0004*/ 	.word	index@(_Z9kernelAddPdS_S_y)
        /*0008*/ 	.word	0x0000000e


	//----- nvinfo : EIATTR_FRAME_SIZE
	.align		4
.L_1:
        /*000c*/ 	.byte	0x04, 0x11
        /*000e*/ 	.short	(.L_3 - .L_2)
	.align		4
.L_2:
        /*0010*/ 	.word	index@(_Z9kernelAddPdS_S_y)
        /*0014*/ 	.word	0x00000000


	//----- nvinfo : EIATTR_MIN_STACK_SIZE
	.align		4
.L_3:
        /*0018*/ 	.byte	0x04, 0x12
        /*001a*/ 	.short	(.L_5 - .L_4)
	.align		4
.L_4:
        /*001c*/ 	.word	index@(_Z9kernelAddPdS_S_y)
        /*0020*/ 	.word	0x00000000
.L_5:


//--------------------- .nv.compat                --------------------------
	.section	.nv.compat,"",@"SHT_CUDA_COMPAT_INFO"
	.align	4
        /*0000*/ 	.byte	0x02, 0x09, 0x00, 0x00, 0x02, 0x02, 0x01, 0x00, 0x02, 0x05, 0x05, 0x00, 0x03, 0x07, 0x01, 0x01
        /*0010*/ 	.byte	0x02, 0x03, 0x00, 0x00, 0x02, 0x06, 0x01, 0x00, 0x04, 0x0b, 0x08, 0x00, 0x01, 0x00, 0x00, 0x00
        /*0020*/ 	.byte	0x00, 0x00, 0x00, 0x00


//--------------------- .nv.info._Z9kernelAddPdS_S_y --------------------------
	.section	.nv.info._Z9kernelAddPdS_S_y,"",@"SHT_CUDA_INFO"
	.sectionflags	@""
	.align	4


	//----- nvinfo : EIATTR_CUDA_API_VERSION
	.align		4
        /*0000*/ 	.byte	0x04, 0x37
        /*0002*/ 	.short	(.L_7 - .L_6)
.L_6:
        /*0004*/ 	.word	0x00000082


	//----- nvinfo : EIATTR_KPARAM_INFO
	.align		4
.L_7:
        /*0008*/ 	.byte	0x04, 0x17
        /*000a*/ 	.short	(.L_9 - .L_8)
.L_8:
        /*000c*/ 	.word	0x00000000
        /*0010*/ 	.short	0x0003
        /*0012*/ 	.short	0x0018
        /*0014*/ 	.byte	0x00, 0xf0, 0x21, 0x00


	//----- nvinfo : EIATTR_KPARAM_INFO
	.align		4
.L_9:
        /*0018*/ 	.byte	0x04, 0x17
        /*001a*/ 	.short	(.L_11 - .L_10)
.L_10:
        /*001c*/ 	.word	0x00000000
        /*0020*/ 	.short	0x0002
        /*0022*/ 	.short	0x0010
        /*0024*/ 	.byte	0x00, 0xf5, 0x21, 0x00


	//----- nvinfo : EIATTR_KPARAM_INFO
	.align		4
.L_11:
        /*0028*/ 	.byte	0x04, 0x17
        /*002a*/ 	.short	(.L_13 - .L_12)
.L_12:
        /*002c*/ 	.word	0x00000000
        /*0030*/ 	.short	0x0001
        /*0032*/ 	.short	0x0008
        /*0034*/ 	.byte	0x00, 0xf5, 0x21, 0x00


	//----- nvinfo : EIATTR_KPARAM_INFO
	.align		4
.L_13:
        /*0038*/ 	.byte	0x04, 0x17
        /*003a*/ 	.short	(.L_15 - .L_14)
.L_14:
        /*003c*/ 	.word	0x00000000
        /*0040*/ 	.short	0x0000
        /*0042*/ 	.short	0x0000
        /*0044*/ 	.byte	0x00, 0xf5, 0x21, 0x00


	//----- nvinfo : EIATTR_SPARSE_MMA_MASK
	.align		4
.L_15:
        /*0048*/ 	.byte	0x03, 0x50
        /*004a*/ 	.short	0x0000


	//----- nvinfo : EIATTR_MAXREG_COUNT
	.align		4
        /*004c*/ 	.byte	0x03, 0x1b
        /*004e*/ 	.short	0x00ff


	//----- nvinfo : EIATTR_MERCURY_ISA_VERSION
	.align		4
        /*0050*/ 	.byte	0x03, 0x5f
        /*0052*/ 	.short	0x0101


	//----- nvinfo : EIATTR_VRC_CTA_INIT_COUNT
	.align		4
        /*0054*/ 	.byte	0x02, 0x4a
	.zero		1
	.zero		1


	//----- nvinfo : EIATTR_EXIT_INSTR_OFFSETS
	.align		4
        /*0058*/ 	.byte	0x04, 0x1c
        /*005a*/ 	.short	(.L_17 - .L_16)


	//   ....[0]....
.L_16:
        /*005c*/ 	.word	0x000000a0


	//   ....[1]....
        /*0060*/ 	.word	0x00000200


	//----- nvinfo : EIATTR_CRS_STACK_SIZE
	.align		4
.L_17:
        /*0064*/ 	.byte	0x04, 0x1e
        /*0066*/ 	.short	(.L_19 - .L_18)
.L_18:
        /*0068*/ 	.word	0x00000000


	//----- nvinfo : EIATTR_CBANK_PARAM_SIZE
	.align		4
.L_19:
        /*006c*/ 	.byte	0x03, 0x19
        /*006e*/ 	.short	0x0020


	//----- nvinfo : EIATTR_PARAM_CBANK
	.align		4
        /*0070*/ 	.byte	0x04, 0x0a
        /*0072*/ 	.short	(.L_21 - .L_20)
	.align		4
.L_20:
        /*0074*/ 	.word	index@(.nv.constant0._Z9kernelAddPdS_S_y)
        /*0078*/ 	.short	0x0380
        /*007a*/ 	.short	0x0020


	//----- nvinfo : EIATTR_SW_WAR
	.align		4
.L_21:
        /*007c*/ 	.byte	0x04, 0x36
        /*007e*/ 	.short	(.L_23 - .L_22)
.L_22:
        /*0080*/ 	.word	0x00000008
.L_23:


//--------------------- .nv.callgraph             --------------------------
	.section	.nv.callgraph,"",@"SHT_CUDA_CALLGRAPH"
	.align	4
	.sectionentsize	8
	.align		4
        /*0000*/ 	.word	0x00000000
	.align		4
        /*0004*/ 	.word	0xffffffff
	.align		4
        /*0008*/ 	.word	0x00000000
	.align		4
        /*000c*/ 	.word	0xfffffffe
	.align		4
        /*0010*/ 	.word	0x00000000
	.align		4
        /*0014*/ 	.word	0xfffffffd
	.align		4
        /*0018*/ 	.word	0x00000000
	.align		4
        /*001c*/ 	.word	0xfffffffc


//--------------------- .text._Z9kernelAddPdS_S_y --------------------------
	.section	.text._Z9kernelAddPdS_S_y,"ax",@progbits
	.align	128
        .global         _Z9kernelAddPdS_S_y
        .type           _Z9kernelAddPdS_S_y,@function
        .size           _Z9kernelAddPdS_S_y,(.L_x_2 - _Z9kernelAddPdS_S_y)
        .other          _Z9kernelAddPdS_S_y,@"STO_CUDA_ENTRY STV_DEFAULT"
_Z9kernelAddPdS_S_y:
.text._Z9kernelAddPdS_S_y:
[----:B------:R-:W-:Y:S01]  /*0000*/  LDC R1, c[0x0][0x37c] ;  /* 0x0000df00ff017b82 */ /* 0x000fe20000000800 */
[----:B------:R-:W0:Y:S01]  /*0010*/  S2R R0, SR_CTAID.X ;  /* 0x0000000000007919 */ /* 0x000e220000002500 */
[----:B------:R-:W0:Y:S01]  /*0020*/  LDCU UR4, c[0x0][0x360] ;  /* 0x00006c00ff0477ac */ /* 0x000e220008000800 */
[----:B------:R-:W0:Y:S01]  /*0030*/  S2R R3, SR_TID.X ;  /* 0x0000000000037919 */ /* 0x000e220000002100 */
[----:B------:R-:W1:Y:S01]  /*0040*/  LDCU.64 UR8, c[0x0][0x398] ;  /* 0x00007300ff0877ac */ /* 0x000e620008000a00 */
[----:B------:R-:W2:Y:S01]  /*0050*/  LDCU UR5, c[0x0][0x370] ;  /* 0x00006e00ff0577ac */ /* 0x000ea20008000800 */
[----:B0-----:R-:W-:Y:S01]  /*0060*/  IMAD R0, R0, UR4, R3 ;  /* 0x0000000400007c24 */ /* 0x001fe2000f8e0203 */
[----:B--2---:R-:W-:-:S04]  /*0070*/  UIMAD UR4, UR4, UR5, URZ ;  /* 0x00000005040472a4 */ /* 0x004fc8000f8e02ff */
[----:B-1----:R-:W-:-:S04]  /*0080*/  ISETP.GE.U32.AND P0, PT, R0, UR8, PT ;  /* 0x0000000800007c0c */ /* 0x002fc8000bf06070 */
[----:B------:R-:W-:-:S13]  /*0090*/  ISETP.GE.U32.AND.EX P0, PT, RZ, UR9, PT, P0 ;  /* 0x00000009ff007c0c */ /* 0x000fda000bf06100 */
[----:B------:R-:W-:Y:S05]  /*00a0*/  @P0 EXIT ;  /* 0x000000000000094d */ /* 0x000fea0003800000 */
[----:B------:R-:W-:Y:S01]  /*00b0*/  IMAD.MOV.U32 R11, RZ, RZ, RZ ;  /* 0x000000ffff0b7224 */ /* 0x000fe200078e00ff */
[----:B------:R-:W0:Y:S01]  /*00c0*/  LDCU.64 UR6, c[0x0][0x358] ;  /* 0x00006b00ff0677ac */ /* 0x000e220008000a00 */
[----:B------:R-:W1:Y:S01]  /*00d0*/  LDCU.64 UR10, c[0x0][0x390] ;  /* 0x00007200ff0a77ac */ /* 0x000e620008000a00 */
[----:B------:R-:W2:Y:S04]  /*00e0*/  LDCU.128 UR12, c[0x0][0x380] ;  /* 0x00007000ff0c77ac */ /* 0x000ea80008000c00 */
.L_x_0:
[C---:B---3--:R-:W-:Y:S01]  /*00f0*/  IMAD.SHL.U32 R8, R0.reuse, 0x8, RZ ;  /* 0x0000000800087824 */ /* 0x048fe200078e00ff */
[----:B------:R-:W-:-:S04]  /*0100*/  SHF.L.U64.HI R9, R0, 0x3, R11 ;  /* 0x0000000300097819 */ /* 0x000fc8000001020b */
[C---:B--2---:R-:W-:Y:S02]  /*0110*/  IADD3 R4, P1, PT, R8.reuse, UR14, RZ ;  /* 0x0000000e08047c10 */ /* 0x044fe4000ff3e0ff */
[----:B------:R-:W-:Y:S02]  /*0120*/  IADD3 R6, P0, PT, R8, UR12, RZ ;  /* 0x0000000c08067c10 */ /* 0x000fe4000ff1e0ff */
[C---:B------:R-:W-:Y:S02]  /*0130*/  IADD3.X R5, PT, PT, R9.reuse, UR15, RZ, P1, !PT ;  /* 0x0000000f09057c10 */ /* 0x040fe40008ffe4ff */
[----:B------:R-:W-:-:S04]  /*0140*/  IADD3.X R7, PT, PT, R9, UR13, RZ, P0, !PT ;  /* 0x0000000d09077c10 */ /* 0x000fc800087fe4ff */
[----:B0-----:R-:W2:Y:S04]  /*0150*/  LDG.E.64 R4, desc[UR6][R4.64] ;  /* 0x0000000604047981 */ /* 0x001ea8000c1e1b00 */
[----:B------:R-:W2:Y:S01]  /*0160*/  LDG.E.64 R2, desc[UR6][R6.64] ;  /* 0x0000000606027981 */ /* 0x000ea2000c1e1b00 */
[----:B-1----:R-:W-:-:S04]  /*0170*/  IADD3 R8, P0, PT, R8, UR10, RZ ;  /* 0x0000000a08087c10 */ /* 0x002fc8000ff1e0ff */
[----:B------:R-:W-:Y:S02]  /*0180*/  IADD3.X R9, PT, PT, R9, UR11, RZ, P0, !PT ;  /* 0x0000000b09097c10 */ /* 0x000fe400087fe4ff */
[----:B------:R-:W-:-:S05]  /*0190*/  IADD3 R0, P0, PT, R0, UR4, RZ ;  /* 0x0000000400007c10 */ /* 0x000fca000ff1e0ff */
[----:B------:R-:W-:Y:S01]  /*01a0*/  IMAD.X R11, RZ, RZ, R11, P0 ;  /* 0x000000ffff0b7224 */ /* 0x000fe200000e060b */
[----:B------:R-:W-:-:S04]  /*01b0*/  ISETP.GE.U32.AND P0, PT, R0, UR8, PT ;  /* 0x0000000800007c0c */ /* 0x000fc8000bf06070 */
[----:B------:R-:W-:Y:S01]  /*01c0*/  ISETP.GE.U32.AND.EX P0, PT, R11, UR9, PT, P0 ;  /* 0x000000090b007c0c */ /* 0x000fe2000bf06100 */
[----:B--2---:R-:W-:-:S07]  /*01d0*/  DADD R2, R2, R4 ;  /* 0x0000000002027229 */ /* 0x004fce0000000004 */
[----:B------:R3:W-:Y:S05]  /*01e0*/  STG.E.64 desc[UR6][R8.64], R2 ;  /* 0x0000000208007986 */ /* 0x0007ea000c101b06 */
[----:B------:R-:W-:Y:S05]  /*01f0*/  @!P0 BRA `(.L_x_0) ;  /* 0xfffffffc00bc8947 */ /* 0x000fea000383ffff */
[----:B------:R-:W-:Y:S05]  /*0200*/  EXIT ;  /* 0x000000000000794d */ /* 0x000fea0003800000 */
.L_x_1:
[----:B------:R-:W-:-:S00]  /*0210*/  BRA `(.L_x_1) ;  /* 0xfffffffc00fc7947 */ /* 0x000fc0000383ffff */
[----:B------:R-:W-:-:S00]  /*0220*/  NOP ;  /* 0x0000000000007918 */ /* 0x000fc00000000000 */
        /* <DEDUP_REMOVED lines=13> */
.L_x_2:


//--------------------- .nv.shared.reserved.0     --------------------------
	.section	.nv.shared.reserved.0,"aw",@nobits
	.weak		__nv_reservedSMEM_offset_0_alias
	.size		__nv_reservedSMEM_offset_0_alias, 0, 64
	.other		__nv_reservedSMEM_offset_0_alias,@"STO_CUDA_RESERVED_SHARED STV_DEFAULT"
__nv_reservedSMEM_offset_0_alias:
	.zero		0
	.zero		64


//--------------------- .nv.constant0._Z9kernelAddPdS_S_y --------------------------
	.section	.nv.constant0._Z9kernelAddPdS_S_y,"a",@progbits
	.sectionflags	@""
	.align	4
.nv.constant0._Z9kernelAddPdS_S_y:
	.zero		928


//--------------------- SYMBOLS --------------------------

	.type		.nv.reservedSmem.offset0,@object
	.size		.nv.reservedSmem.offset0,0x4
